	.headerflags	@"EF_CUDA_TEXMODE_UNIFIED EF_CUDA_64BIT_ADDRESS EF_CUDA_ACCELERATORS EF_CUDA_SM90 EF_CUDA_VIRTUAL_SM(EF_CUDA_SM90)"
	.elftype	@"ET_EXEC"


//--------------------- .nv.info                  --------------------------
	.section	.nv.info,"",@"SHT_CUDA_INFO"
	.align	4


	//----- nvinfo : EIATTR_REGCOUNT
	.align		4
        /*0000*/ 	.byte	0x04, 0x2f
        /*0002*/ 	.short	(.L_1 - .L_0)
	.align		4
.L_0:
        /*0004*/ 	.word	index@(triton_poi_fused_add_addmm_11)
        /*0008*/ 	.word	0x0000000e


	//----- nvinfo : EIATTR_MIN_STACK_SIZE
	.align		4
.L_1:
        /*000c*/ 	.byte	0x04, 0x12
        /*000e*/ 	.short	(.L_3 - .L_2)
	.align		4
.L_2:
        /*0010*/ 	.word	index@(triton_poi_fused_add_addmm_11)
        /*0014*/ 	.word	0x00000000


	//----- nvinfo : EIATTR_FRAME_SIZE
	.align		4
.L_3:
        /*0018*/ 	.byte	0x04, 0x11
        /*001a*/ 	.short	(.L_5 - .L_4)
	.align		4
.L_4:
        /*001c*/ 	.word	index@(triton_poi_fused_add_addmm_11)
        /*0020*/ 	.word	0x00000000


	//----- nvinfo : EIATTR_MIN_STACK_SIZE
	.align		4
.L_5:
        /*0024*/ 	.byte	0x04, 0x12
        /*0026*/ 	.short	(.L_7 - .L_6)
	.align		4
.L_6:
        /*0028*/ 	.word	index@(triton_poi_fused_add_addmm_11)
        /*002c*/ 	.word	0x00000000
.L_7:


//--------------------- .nv.info.triton_poi_fused_add_addmm_11 --------------------------
	.section	.nv.info.triton_poi_fused_add_addmm_11,"",@"SHT_CUDA_INFO"
	.sectionflags	@""
	.align	4


	//----- nvinfo : EIATTR_CUDA_API_VERSION
	.align		4
        /*0000*/ 	.byte	0x04, 0x37
        /*0002*/ 	.short	(.L_9 - .L_8)
.L_8:
        /*0004*/ 	.word	0x0000007c


	//----- nvinfo : EIATTR_KPARAM_INFO
	.align		4
.L_9:
        /*0008*/ 	.byte	0x04, 0x17
        /*000a*/ 	.short	(.L_11 - .L_10)
.L_10:
        /*000c*/ 	.word	0x00000000
        /*0010*/ 	.short	0x0003
        /*0012*/ 	.short	0x0018
        /*0014*/ 	.byte	0x00, 0xf0, 0x11, 0x00


	//----- nvinfo : EIATTR_KPARAM_INFO
	.align		4
.L_11:
        /*0018*/ 	.byte	0x04, 0x17
        /*001a*/ 	.short	(.L_13 - .L_12)
.L_12:
        /*001c*/ 	.word	0x00000000
        /*0020*/ 	.short	0x0002
        /*0022*/ 	.short	0x0010
        /*0024*/ 	.byte	0x00, 0xf4, 0x21, 0x00


	//----- nvinfo : EIATTR_KPARAM_INFO
	.align		4
.L_13:
        /*0028*/ 	.byte	0x04, 0x17
        /*002a*/ 	.short	(.L_15 - .L_14)
.L_14:
        /*002c*/ 	.word	0x00000000
        /*0030*/ 	.short	0x0001
        /*0032*/ 	.short	0x0008
        /*0034*/ 	.byte	0x00, 0xf4, 0x21, 0x00


	//----- nvinfo : EIATTR_KPARAM_INFO
	.align		4
.L_15:
        /*0038*/ 	.byte	0x04, 0x17
        /*003a*/ 	.short	(.L_17 - .L_16)
.L_16:
        /*003c*/ 	.word	0x00000000
        /*0040*/ 	.short	0x0000
        /*0042*/ 	.short	0x0000
        /*0044*/ 	.byte	0x00, 0xf4, 0x21, 0x00


	//----- nvinfo : EIATTR_SPARSE_MMA_MASK
	.align		4
.L_17:
        /*0048*/ 	.byte	0x03, 0x50
        /*004a*/ 	.short	0x0000


	//----- nvinfo : EIATTR_MAXREG_COUNT
	.align		4
        /*004c*/ 	.byte	0x03, 0x1b
        /*004e*/ 	.short	0x00ff


	//----- nvinfo : EIATTR_EXIT_INSTR_OFFSETS
	.align		4
        /*0050*/ 	.byte	0x04, 0x1c
        /*0052*/ 	.short	(.L_19 - .L_18)


	//   ....[0]....
.L_18:
        /*0054*/ 	.word	0x000001c0


	//   ....[1]....
        /*0058*/ 	.word	0x000001e0


	//----- nvinfo : EIATTR_REQNTID
	.align		4
.L_19:
        /*005c*/ 	.byte	0x04, 0x10
        /*005e*/ 	.short	(.L_21 - .L_20)
.L_20:
        /*0060*/ 	.word	0x00000020
        /*0064*/ 	.word	0x00000001
        /*0068*/ 	.word	0x00000001


	//----- nvinfo : EIATTR_CBANK_PARAM_SIZE
	.align		4
.L_21:
        /*006c*/ 	.byte	0x03, 0x19
        /*006e*/ 	.short	0x001c


	//----- nvinfo : EIATTR_PARAM_CBANK
	.align		4
        /*0070*/ 	.byte	0x04, 0x0a
        /*0072*/ 	.short	(.L_23 - .L_22)
	.align		4
.L_22:
        /*0074*/ 	.word	index@(.nv.constant0.triton_poi_fused_add_addmm_11)
        /*0078*/ 	.short	0x0210
        /*007a*/ 	.short	0x001c


	//----- nvinfo : EIATTR_SW_WAR
	.align		4
.L_23:
        /*007c*/ 	.byte	0x04, 0x36
        /*007e*/ 	.short	(.L_25 - .L_24)
.L_24:
        /*0080*/ 	.word	0x00000008
.L_25:


//--------------------- .nv.callgraph             --------------------------
	.section	.nv.callgraph,"",@"SHT_CUDA_CALLGRAPH"
	.align	4
	.sectionentsize	8
	.align		4
        /*0000*/ 	.word	0x00000000
	.align		4
        /*0004*/ 	.word	0xffffffff
	.align		4
        /*0008*/ 	.word	0x00000000
	.align		4
        /*000c*/ 	.word	0xfffffffe
	.align		4
        /*0010*/ 	.word	0x00000000
	.align		4
        /*0014*/ 	.word	0xfffffffd
	.align		4
        /*0018*/ 	.word	0x00000000
	.align		4
        /*001c*/ 	.word	0xfffffffc


//--------------------- .text.triton_poi_fused_add_addmm_11 --------------------------
	.section	.text.triton_poi_fused_add_addmm_11,"ax",@progbits
	.align	128
        .global         triton_poi_fused_add_addmm_11
        .type           triton_poi_fused_add_addmm_11,@function
        .size           triton_poi_fused_add_addmm_11,(.L_x_1 - triton_poi_fused_add_addmm_11)
        .other          triton_poi_fused_add_addmm_11,@"STO_CUDA_ENTRY STV_DEFAULT"
triton_poi_fused_add_addmm_11:
.text.triton_poi_fused_add_addmm_11:
[----:B------:R-:W0:Y:S02]  /*0000*/  LDC R1, c[0x0][0x28] ;  /* 0x00000a00ff017b82 */ /* 0x000e240000000800 */
[----:B------:R-:W1:Y:S01]  /*0010*/  S2R R10, SR_TID.X ;  /* 0x00000000000a7919 */ /* 0x000e620000002100 */
[----:B------:R-:W2:Y:S01]  /*0020*/  LDC.64 R6, c[0x0][0x220] ;  /* 0x00008800ff067b82 */ /* 0x000ea20000000a00 */
[----:B------:R-:W-:Y:S01]  /*0030*/  IMAD.MOV.U32 R8, RZ, RZ, RZ ;  /* 0x000000ffff087224 */ /* 0x000fe200078e00ff */
[----:B------:R-:W-:Y:S01]  /*0040*/  ULDC.64 UR4, c[0x0][0x208] ;  /* 0x0000820000047ab9 */ /* 0x000fe20000000a00 */
[----:B------:R-:W3:Y:S05]  /*0050*/  S2R R9, SR_CTAID.X ;  /* 0x0000000000097919 */ /* 0x000eea0000002500 */
[----:B------:R-:W4:Y:S01]  /*0060*/  LDC.64 R4, c[0x0][0x210] ;  /* 0x00008400ff047b82 */ /* 0x000f220000000a00 */
[----:B-1----:R-:W-:-:S02]  /*0070*/  LOP3.LUT R0, R10, 0xf, RZ, 0xc0, !PT ;  /* 0x0000000f0a007812 */ /* 0x002fc400078ec0ff */
[----:B---3--:R-:W-:-:S03]  /*0080*/  SHF.R.S32.HI R2, RZ, 0x1b, R9 ;  /* 0x0000001bff027819 */ /* 0x008fc60000011409 */
[----:B------:R-:W-:Y:S01]  /*0090*/  IMAD R9, R9, 0x10, R0 ;  /* 0x0000001009097824 */ /* 0x000fe200078e0200 */
[----:B------:R-:W-:-:S03]  /*00a0*/  SGXT R0, R2, 0x1 ;  /* 0x000000010200781a */ /* 0x000fc60000000200 */
[C---:B----4-:R-:W-:Y:S01]  /*00b0*/  IMAD.WIDE R4, R9.reuse, 0x4, R4 ;  /* 0x0000000409047825 */ /* 0x050fe200078e0204 */
[----:B------:R-:W1:Y:S01]  /*00c0*/  LDC.64 R2, c[0x0][0x218] ;  /* 0x00008600ff027b82 */ /* 0x000e620000000a00 */
[----:B------:R-:W-:Y:S02]  /*00d0*/  ISETP.GE.AND P0, PT, R9, 0x10, PT ;  /* 0x000000100900780c */ /* 0x000fe40003f06270 */
[----:B------:R-:W-:-:S04]  /*00e0*/  LEA.HI R0, R0, R9, RZ, 0x2 ;  /* 0x0000000900007211 */ /* 0x000fc800078f10ff */
[----:B------:R-:W-:-:S05]  /*00f0*/  LOP3.LUT R0, R0, 0xfffffffc, RZ, 0xc0, !PT ;  /* 0xfffffffc00007812 */ /* 0x000fca00078ec0ff */
[----:B------:R-:W-:Y:S02]  /*0100*/  IMAD.IADD R11, R9, 0x1, -R0 ;  /* 0x00000001090b7824 */ /* 0x000fe400078e0a00 */
[----:B------:R-:W3:Y:S02]  /*0110*/  @!P0 LDG.E R8, desc[UR4][R4.64] ;  /* 0x0000000404088981 */ /* 0x000ee4000c1e1900 */
[----:B--2---:R-:W-:Y:S01]  /*0120*/  IMAD.WIDE R6, R11, 0x4, R6 ;  /* 0x000000040b067825 */ /* 0x004fe200078e0206 */
[----:B------:R-:W-:Y:S01]  /*0130*/  HFMA2.MMA R11, -RZ, RZ, 0, 0 ;  /* 0x00000000ff0b7435 */ /* 0x000fe200000001ff */
[----:B------:R-:W-:Y:S02]  /*0140*/  MOV R0, RZ ;  /* 0x000000ff00007202 */ /* 0x000fe40000000f00 */
[----:B-1----:R-:W-:-:S07]  /*0150*/  IMAD.WIDE R2, R9, 0x4, R2 ;  /* 0x0000000409027825 */ /* 0x002fce00078e0202 */
[----:B------:R-:W3:Y:S04]  /*0160*/  @!P0 LDG.E.EL R11, desc[UR4][R6.64] ;  /* 0x00000004060b8981 */ /* 0x000ee8000c2e1900 */
[----:B------:R-:W2:Y:S01]  /*0170*/  @!P0 LDG.E R0, desc[UR4][R2.64] ;  /* 0x0000000402008981 */ /* 0x000ea2000c1e1900 */
[----:B------:R-:W-:-:S04]  /*0180*/  LOP3.LUT P0, RZ, R10, 0x10, RZ, 0xc0, !PT ;  /* 0x000000100aff7812 */ /* 0x000fc8000780c0ff */
[----:B------:R-:W-:Y:S01]  /*0190*/  ISETP.LT.AND P0, PT, R9, 0x10, !P0 ;  /* 0x000000100900780c */ /* 0x000fe20004701270 */
[----:B---3--:R-:W-:-:S04]  /*01a0*/  FADD R11, R11, R8 ;  /* 0x000000080b0b7221 */ /* 0x008fc80000000000 */
[----:B--2---:R-:W-:-:S08]  /*01b0*/  FADD R11, R11, R0 ;  /* 0x000000000b0b7221 */ /* 0x004fd00000000000 */
[----:B------:R-:W-:Y:S05]  /*01c0*/  @!P0 EXIT ;  /* 0x000000000000894d */ /* 0x000fea0003800000 */
[----:B------:R-:W-:Y:S01]  /*01d0*/  STG.E desc[UR4][R4.64], R11 ;  /* 0x0000000b04007986 */ /* 0x000fe2000c101904 */
[----:B------:R-:W-:Y:S05]  /*01e0*/  EXIT ;  /* 0x000000000000794d */ /* 0x000fea0003800000 */
.L_x_0:
[----:B------:R-:W-:-:S00]  /*01f0*/  BRA `(.L_x_0) ;  /* 0xfffffffc00fc7947 */ /* 0x000fc0000383ffff */
[----:B------:R-:W-:-:S00]  /*0200*/  NOP ;  /* 0x0000000000007918 */ /* 0x000fc00000000000 */
[----:B------:R-:W-:-:S00]  /*0210*/  NOP ;  /* 0x0000000000007918 */ /* 0x000fc00000000000 */
[----:B------:R-:W-:-:S00]  /*0220*/  NOP ;  /* 0x0000000000007918 */ /* 0x000fc00000000000 */
[----:B------:R-:W-:-:S00]  /*0230*/  NOP ;  /* 0x0000000000007918 */ /* 0x000fc00000000000 */
[----:B------:R-:W-:-:S00]  /*0240*/  NOP ;  /* 0x0000000000007918 */ /* 0x000fc00000000000 */
[----:B------:R-:W-:-:S00]  /*0250*/  NOP ;  /* 0x0000000000007918 */ /* 0x000fc00000000000 */
[----:B------:R-:W-:-:S00]  /*0260*/  NOP ;  /* 0x0000000000007918 */ /* 0x000fc00000000000 */
[----:B------:R-:W-:-:S00]  /*0270*/  NOP ;  /* 0x0000000000007918 */ /* 0x000fc00000000000 */
.L_x_1:


//--------------------- .nv.constant0.triton_poi_fused_add_addmm_11 --------------------------
	.section	.nv.constant0.triton_poi_fused_add_addmm_11,"a",@progbits
	.sectionflags	@""
	.align	4
.nv.constant0.triton_poi_fused_add_addmm_11:
	.zero		556
